//
// Generated by NVIDIA NVVM Compiler
//
// Compiler Build ID: CL-36424714
// Cuda compilation tools, release 13.0, V13.0.88
// Based on NVVM 20.0.0
//

.version 9.0
.target sm_100
.address_size 64

	// .globl	_Z16kernelHistogramaPhmPj
// _ZZ16kernelHistogramaPhmPjE6lhisto has been demoted

.visible .entry _Z16kernelHistogramaPhmPj(
	.param .u64 .ptr .align 1 _Z16kernelHistogramaPhmPj_param_0,
	.param .u64 _Z16kernelHistogramaPhmPj_param_1,
	.param .u64 .ptr .align 1 _Z16kernelHistogramaPhmPj_param_2
)
{
	.reg .pred 	%p<15>;
	.reg .b16 	%rs<2>;
	.reg .b32 	%r<127>;
	.reg .b64 	%rd<26>;
	// demoted variable
	.shared .align 4 .b8 _ZZ16kernelHistogramaPhmPjE6lhisto[1024];
	ld.param.u64 	%rd11, [_Z16kernelHistogramaPhmPj_param_0];
	ld.param.u64 	%rd12, [_Z16kernelHistogramaPhmPj_param_1];
	ld.param.u64 	%rd13, [_Z16kernelHistogramaPhmPj_param_2];
	cvta.to.global.u64 	%rd1, %rd13;
	mov.u32 	%r126, %tid.x;
	setp.gt.u32 	%p1, %r126, 255;
	@%p1 bra 	$L__BB0_7;
	mov.u32 	%r2, %ntid.x;
	shl.b32 	%r3, %r2, 1;
	add.s32 	%r52, %r126, %r3;
	max.u32 	%r53, %r52, 256;
	sub.s32 	%r54, %r53, %r126;
	setp.ne.s32 	%p2, %r54, %r3;
	selp.u32 	%r55, 1, 0, %p2;
	or.b32  	%r56, %r3, %r55;
	sub.s32 	%r57, %r54, %r56;
	div.u32 	%r58, %r57, %r3;
	add.s32 	%r4, %r58, %r55;
	and.b32  	%r59, %r4, 3;
	setp.eq.s32 	%p3, %r59, 3;
	mov.u32 	%r118, %r126;
	@%p3 bra 	$L__BB0_4;
	add.s32 	%r60, %r4, 1;
	and.b32  	%r61, %r60, 3;
	shl.b32 	%r62, %r126, 2;
	mov.u32 	%r63, _ZZ16kernelHistogramaPhmPjE6lhisto;
	add.s32 	%r115, %r63, %r62;
	shl.b32 	%r6, %r2, 3;
	neg.s32 	%r114, %r61;
	mul.lo.s32 	%r64, %r2, %r61;
	shl.b32 	%r65, %r64, 1;
	add.s32 	%r118, %r126, %r65;
$L__BB0_3:
	.pragma "nounroll";
	mov.b32 	%r66, 0;
	st.shared.u32 	[%r115], %r66;
	add.s32 	%r115, %r115, %r6;
	add.s32 	%r114, %r114, 1;
	setp.ne.s32 	%p4, %r114, 0;
	@%p4 bra 	$L__BB0_3;
$L__BB0_4:
	setp.lt.u32 	%p5, %r4, 3;
	@%p5 bra 	$L__BB0_7;
	mul.lo.s32 	%r14, %r2, 24;
	shl.b32 	%r67, %r118, 2;
	mov.u32 	%r68, _ZZ16kernelHistogramaPhmPjE6lhisto;
	add.s32 	%r117, %r68, %r67;
	shl.b32 	%r16, %r2, 5;
	shl.b32 	%r17, %r2, 4;
	shl.b32 	%r18, %r2, 3;
$L__BB0_6:
	mov.b32 	%r69, 0;
	st.shared.u32 	[%r117], %r69;
	add.s32 	%r70, %r118, %r3;
	add.s32 	%r71, %r117, %r18;
	st.shared.u32 	[%r71], %r69;
	add.s32 	%r72, %r70, %r3;
	add.s32 	%r73, %r117, %r17;
	st.shared.u32 	[%r73], %r69;
	add.s32 	%r74, %r72, %r3;
	add.s32 	%r75, %r117, %r14;
	st.shared.u32 	[%r75], %r69;
	add.s32 	%r118, %r74, %r3;
	add.s32 	%r117, %r117, %r16;
	setp.lt.u32 	%p6, %r118, 256;
	@%p6 bra 	$L__BB0_6;
$L__BB0_7:
	mov.u32 	%r76, %ctaid.x;
	mov.u32 	%r23, %ntid.x;
	mad.lo.s32 	%r77, %r76, %r23, %r126;
	cvt.u64.u32 	%rd24, %r77;
	bar.sync 	0;
	setp.le.u64 	%p7, %rd12, %rd24;
	@%p7 bra 	$L__BB0_10;
	mov.u32 	%r78, %nctaid.x;
	mul.lo.s32 	%r79, %r23, %r78;
	cvt.s64.s32 	%rd3, %r79;
	cvta.to.global.u64 	%rd4, %rd11;
	mov.u32 	%r81, _ZZ16kernelHistogramaPhmPjE6lhisto;
$L__BB0_9:
	add.s64 	%rd14, %rd4, %rd24;
	ld.global.u8 	%rs1, [%rd14];
	mul.wide.u16 	%r80, %rs1, 4;
	add.s32 	%r82, %r81, %r80;
	atom.shared.add.u32 	%r83, [%r82], 1;
	add.s64 	%rd24, %rd24, %rd3;
	setp.lt.u64 	%p8, %rd24, %rd12;
	@%p8 bra 	$L__BB0_9;
$L__BB0_10:
	setp.gt.u32 	%p9, %r126, 255;
	bar.sync 	0;
	@%p9 bra 	$L__BB0_17;
	add.s32 	%r84, %r126, %r23;
	max.u32 	%r85, %r84, 256;
	setp.lt.u32 	%p10, %r84, 256;
	selp.u32 	%r86, 1, 0, %p10;
	add.s32 	%r87, %r84, %r86;
	sub.s32 	%r88, %r85, %r87;
	div.u32 	%r89, %r88, %r23;
	add.s32 	%r24, %r89, %r86;
	and.b32  	%r90, %r24, 3;
	setp.eq.s32 	%p11, %r90, 3;
	@%p11 bra 	$L__BB0_14;
	add.s32 	%r91, %r24, 1;
	and.b32  	%r92, %r91, 3;
	shl.b32 	%r93, %r126, 2;
	mov.u32 	%r94, _ZZ16kernelHistogramaPhmPjE6lhisto;
	add.s32 	%r120, %r94, %r93;
	shl.b32 	%r26, %r23, 2;
	mul.wide.u32 	%rd15, %r126, 4;
	add.s64 	%rd25, %rd1, %rd15;
	mul.wide.u32 	%rd8, %r23, 4;
	neg.s32 	%r119, %r92;
	mad.lo.s32 	%r126, %r23, %r92, %r126;
$L__BB0_13:
	.pragma "nounroll";
	ld.shared.u32 	%r95, [%r120];
	atom.global.add.u32 	%r96, [%rd25], %r95;
	add.s32 	%r120, %r120, %r26;
	add.s64 	%rd25, %rd25, %rd8;
	add.s32 	%r119, %r119, 1;
	setp.ne.s32 	%p12, %r119, 0;
	@%p12 bra 	$L__BB0_13;
$L__BB0_14:
	setp.lt.u32 	%p13, %r24, 3;
	@%p13 bra 	$L__BB0_17;
	shl.b32 	%r97, %r23, 1;
	add.s32 	%r125, %r126, %r97;
	shl.b32 	%r35, %r23, 2;
	mad.lo.s32 	%r124, %r23, 3, %r126;
	add.s32 	%r123, %r23, %r126;
	shl.b32 	%r98, %r126, 2;
	mov.u32 	%r99, _ZZ16kernelHistogramaPhmPjE6lhisto;
	add.s32 	%r122, %r99, %r98;
	shl.b32 	%r39, %r23, 4;
	shl.b32 	%r40, %r23, 3;
	mul.lo.s32 	%r41, %r23, 12;
$L__BB0_16:
	mul.wide.u32 	%rd16, %r126, 4;
	add.s64 	%rd17, %rd1, %rd16;
	ld.shared.u32 	%r100, [%r122];
	atom.global.add.u32 	%r101, [%rd17], %r100;
	add.s32 	%r102, %r126, %r23;
	mul.wide.u32 	%rd18, %r123, 4;
	add.s64 	%rd19, %rd1, %rd18;
	add.s32 	%r103, %r122, %r35;
	ld.shared.u32 	%r104, [%r103];
	atom.global.add.u32 	%r105, [%rd19], %r104;
	add.s32 	%r106, %r102, %r23;
	mul.wide.u32 	%rd20, %r125, 4;
	add.s64 	%rd21, %rd1, %rd20;
	add.s32 	%r107, %r122, %r40;
	ld.shared.u32 	%r108, [%r107];
	atom.global.add.u32 	%r109, [%rd21], %r108;
	add.s32 	%r110, %r106, %r23;
	mul.wide.u32 	%rd22, %r124, 4;
	add.s64 	%rd23, %rd1, %rd22;
	add.s32 	%r111, %r122, %r41;
	ld.shared.u32 	%r112, [%r111];
	atom.global.add.u32 	%r113, [%rd23], %r112;
	add.s32 	%r126, %r110, %r23;
	add.s32 	%r125, %r125, %r35;
	add.s32 	%r124, %r124, %r35;
	add.s32 	%r123, %r123, %r35;
	add.s32 	%r122, %r122, %r39;
	setp.lt.u32 	%p14, %r126, 256;
	@%p14 bra 	$L__BB0_16;
$L__BB0_17:
	ret;

}


// ===== COMPILED SASS (sm_100) =====

	.target	sm_100

	.elftype	@"ET_EXEC"


//--------------------- .note.nv.tkinfo           --------------------------
	.section	.note.nv.tkinfo,"",@"SHT_NOTE"
	.sectionflags	@"SHF_NOTE_NV_TKINFO"
	.tkinfo
        /*0018*/ 	.word	0x00000002
        /*0030*/ 	.string	""
        /*0030*/ 	.string	"ptxas"
        /*0030*/ 	.string	"Cuda compilation tools, release 13.0, V13.0.88"
        /*0030*/ 	.string	"Build cuda_13.0.r13.0/compiler.36424714_0"
        /*0030*/ 	.string	"-arch sm_100 -m 64 "



//--------------------- .note.nv.cuinfo           --------------------------
	.section	.note.nv.cuinfo,"",@"SHT_NOTE"
	.sectionflags	@"SHF_NOTE_NV_CUINFO"
        /*0018*/ 	.short	0x0002
        /*001a*/ 	.short	0x0064
        /*001c*/ 	.short	0x0082
	.zero		2


//--------------------- .nv.info                  --------------------------
	.section	.nv.info,"",@"SHT_CUDA_INFO"
	.align	4


	//----- nvinfo : EIATTR_REGCOUNT
	.align		4
        /*0000*/ 	.byte	0x04, 0x2f
        /*0002*/ 	.short	(.L_1 - .L_0)
	.align		4
.L_0:
        /*0004*/ 	.word	index@(_Z16kernelHistogramaPhmPj)
        /*0008*/ 	.word	0x0000001a


	//----- nvinfo : EIATTR_FRAME_SIZE
	.align		4
.L_1:
        /*000c*/ 	.byte	0x04, 0x11
        /*000e*/ 	.short	(.L_3 - .L_2)
	.align		4
.L_2:
        /*0010*/ 	.word	index@(_Z16kernelHistogramaPhmPj)
        /*0014*/ 	.word	0x00000000


	//----- nvinfo : EIATTR_MIN_STACK_SIZE
	.align		4
.L_3:
        /*0018*/ 	.byte	0x04, 0x12
        /*001a*/ 	.short	(.L_5 - .L_4)
	.align		4
.L_4:
        /*001c*/ 	.word	index@(_Z16kernelHistogramaPhmPj)
        /*0020*/ 	.word	0x00000000
.L_5:


//--------------------- .nv.compat                --------------------------
	.section	.nv.compat,"",@"SHT_CUDA_COMPAT_INFO"
	.align	4
        /*0000*/ 	.byte	0x02, 0x09, 0x00, 0x00, 0x02, 0x02, 0x01, 0x00, 0x02, 0x05, 0x05, 0x00, 0x03, 0x07, 0x01, 0x01
        /*0010*/ 	.byte	0x02, 0x03, 0x00, 0x00, 0x02, 0x06, 0x01, 0x00, 0x04, 0x0b, 0x08, 0x00, 0x09, 0x00, 0x00, 0x00
        /*0020*/ 	.byte	0x00, 0x00, 0x00, 0x00


//--------------------- .nv.info._Z16kernelHistogramaPhmPj --------------------------
	.section	.nv.info._Z16kernelHistogramaPhmPj,"",@"SHT_CUDA_INFO"
	.sectionflags	@""
	.align	4


	//----- nvinfo : EIATTR_CUDA_API_VERSION
	.align		4
        /*0000*/ 	.byte	0x04, 0x37
        /*0002*/ 	.short	(.L_7 - .L_6)
.L_6:
        /*0004*/ 	.word	0x00000082


	//----- nvinfo : EIATTR_KPARAM_INFO
	.align		4
.L_7:
        /*0008*/ 	.byte	0x04, 0x17
        /*000a*/ 	.short	(.L_9 - .L_8)
.L_8:
        /*000c*/ 	.word	0x00000000
        /*0010*/ 	.short	0x0002
        /*0012*/ 	.short	0x0010
        /*0014*/ 	.byte	0x00, 0xf5, 0x21, 0x00


	//----- nvinfo : EIATTR_KPARAM_INFO
	.align		4
.L_9:
        /*0018*/ 	.byte	0x04, 0x17
        /*001a*/ 	.short	(.L_11 - .L_10)
.L_10:
        /*001c*/ 	.word	0x00000000
        /*0020*/ 	.short	0x0001
        /*0022*/ 	.short	0x0008
        /*0024*/ 	.byte	0x00, 0xf0, 0x21, 0x00


	//----- nvinfo : EIATTR_KPARAM_INFO
	.align		4
.L_11:
        /*0028*/ 	.byte	0x04, 0x17
        /*002a*/ 	.short	(.L_13 - .L_12)
.L_12:
        /*002c*/ 	.word	0x00000000
        /*0030*/ 	.short	0x0000
        /*0032*/ 	.short	0x0000
        /*0034*/ 	.byte	0x00, 0xf5, 0x21, 0x00


	//----- nvinfo : EIATTR_SPARSE_MMA_MASK
	.align		4
.L_13:
        /*0038*/ 	.byte	0x03, 0x50
        /*003a*/ 	.short	0x0000


	//----- nvinfo : EIATTR_MAXREG_COUNT
	.align		4
        /*003c*/ 	.byte	0x03, 0x1b
        /*003e*/ 	.short	0x00ff


	//----- nvinfo : EIATTR_NUM_BARRIERS
	.align		4
        /*0040*/ 	.byte	0x02, 0x4c
        /*0042*/ 	.byte	0x01
	.zero		1


	//----- nvinfo : EIATTR_MERCURY_ISA_VERSION
	.align		4
        /*0044*/ 	.byte	0x03, 0x5f
        /*0046*/ 	.short	0x0101


	//----- nvinfo : EIATTR_VRC_CTA_INIT_COUNT
	.align		4
        /*0048*/ 	.byte	0x02, 0x4a
	.zero		1
	.zero		1


	//----- nvinfo : EIATTR_EXIT_INSTR_OFFSETS
	.align		4
        /*004c*/ 	.byte	0x04, 0x1c
        /*004e*/ 	.short	(.L_15 - .L_14)


	//   ....[0]....
.L_14:
        /*0050*/ 	.word	0x00000650


	//   ....[1]....
        /*0054*/ 	.word	0x00000950


	//   ....[2]....
        /*0058*/ 	.word	0x00000b50


	//----- nvinfo : EIATTR_CRS_STACK_SIZE
	.align		4
.L_15:
        /*005c*/ 	.byte	0x04, 0x1e
        /*005e*/ 	.short	(.L_17 - .L_16)
.L_16:
        /*0060*/ 	.word	0x00000000


	//----- nvinfo : EIATTR_CBANK_PARAM_SIZE
	.align		4
.L_17:
        /*0064*/ 	.byte	0x03, 0x19
        /*0066*/ 	.short	0x0018


	//----- nvinfo : EIATTR_PARAM_CBANK
	.align		4
        /*0068*/ 	.byte	0x04, 0x0a
        /*006a*/ 	.short	(.L_19 - .L_18)
	.align		4
.L_18:
        /*006c*/ 	.word	index@(.nv.constant0._Z16kernelHistogramaPhmPj)
        /*0070*/ 	.short	0x0380
        /*0072*/ 	.short	0x0018


	//----- nvinfo : EIATTR_SW_WAR
	.align		4
.L_19:
        /*0074*/ 	.byte	0x04, 0x36
        /*0076*/ 	.short	(.L_21 - .L_20)
.L_20:
        /*0078*/ 	.word	0x00000008
.L_21:


//--------------------- .nv.callgraph             --------------------------
	.section	.nv.callgraph,"",@"SHT_CUDA_CALLGRAPH"
	.align	4
	.sectionentsize	8
	.align		4
        /*0000*/ 	.word	0x00000000
	.align		4
        /*0004*/ 	.word	0xffffffff
	.align		4
        /*0008*/ 	.word	0x00000000
	.align		4
        /*000c*/ 	.word	0xfffffffe
	.align		4
        /*0010*/ 	.word	0x00000000
	.align		4
        /*0014*/ 	.word	0xfffffffd
	.align		4
        /*0018*/ 	.word	0x00000000
	.align		4
        /*001c*/ 	.word	0xfffffffc


//--------------------- .text._Z16kernelHistogramaPhmPj --------------------------
	.section	.text._Z16kernelHistogramaPhmPj,"ax",@progbits
	.align	128
        .global         _Z16kernelHistogramaPhmPj
        .type           _Z16kernelHistogramaPhmPj,@function
        .size           _Z16kernelHistogramaPhmPj,(.L_x_14 - _Z16kernelHistogramaPhmPj)
        .other          _Z16kernelHistogramaPhmPj,@"STO_CUDA_ENTRY STV_DEFAULT"
_Z16kernelHistogramaPhmPj:
.text._Z16kernelHistogramaPhmPj:
[----:B------:R-:W-:Y:S01]  /*0000*/  LDC R1, c[0x0][0x37c] ;  /* 0x0000df00ff017b82 */ /* 0x000fe20000000800 */
[----:B------:R-:W0:Y:S01]  /*0010*/  S2R R0, SR_TID.X ;  /* 0x0000000000007919 */ /* 0x000e220000002100 */
[----:B------:R-:W-:Y:S01]  /*0020*/  BSSY.RECONVERGENT B0, `(.L_x_0) ;  /* 0x0000043000007945 */ /* 0x000fe20003800200 */
[----:B0-----:R-:W-:-:S13]  /*0030*/  ISETP.GT.U32.AND P0, PT, R0, 0xff, PT ;  /* 0x000000ff0000780c */ /* 0x001fda0003f04070 */
[----:B------:R-:W-:Y:S05]  /*0040*/  @P0 BRA `(.L_x_1) ;  /* 0x0000000400000947 */ /* 0x000fea0003800000 */
[----:B------:R-:W0:Y:S01]  /*0050*/  LDC R2, c[0x0][0x360] ;  /* 0x0000d800ff027b82 */ /* 0x000e220000000800 */
[----:B------:R-:W-:Y:S01]  /*0060*/  BSSY.RECONVERGENT B1, `(.L_x_2) ;  /* 0x000002d000017945 */ /* 0x000fe20003800200 */
[----:B0-----:R-:W-:-:S04]  /*0070*/  IMAD.SHL.U32 R3, R2, 0x2, RZ ;  /* 0x0000000202037824 */ /* 0x001fc800078e00ff */
[----:B------:R-:W0:Y:S01]  /*0080*/  I2F.U32.RP R8, R3 ;  /* 0x0000000300087306 */ /* 0x000e220000209000 */
[----:B------:R-:W-:Y:S01]  /*0090*/  VIADDMNMX.U32 R7, R0, R3, 0x100, !PT ;  /* 0x0000010000077446 */ /* 0x000fe20007800003 */
[----:B------:R-:W-:Y:S01]  /*00a0*/  IMAD.MOV R9, RZ, RZ, -R3 ;  /* 0x000000ffff097224 */ /* 0x000fe200078e0a03 */
[----:B------:R-:W-:-:S03]  /*00b0*/  ISETP.NE.U32.AND P2, PT, R3, RZ, PT ;  /* 0x000000ff0300720c */ /* 0x000fc60003f45070 */
[----:B------:R-:W-:-:S05]  /*00c0*/  IMAD.IADD R6, R7, 0x1, -R0 ;  /* 0x0000000107067824 */ /* 0x000fca00078e0a00 */
[----:B------:R-:W-:Y:S01]  /*00d0*/  ISETP.NE.AND P0, PT, R6, R3, PT ;  /* 0x000000030600720c */ /* 0x000fe20003f05270 */
[----:B0-----:R-:W0:Y:S03]  /*00e0*/  MUFU.RCP R8, R8 ;  /* 0x0000000800087308 */ /* 0x001e260000001000 */
[----:B------:R-:W-:-:S04]  /*00f0*/  SEL R7, RZ, 0x1, !P0 ;  /* 0x00000001ff077807 */ /* 0x000fc80004000000 */
[----:B------:R-:W-:Y:S01]  /*0100*/  IADD3 R6, PT, PT, R6, -R3, -R7 ;  /* 0x8000000306067210 */ /* 0x000fe20007ffe807 */
[----:B0-----:R-:W-:-:S04]  /*0110*/  VIADD R4, R8, 0xffffffe ;  /* 0x0ffffffe08047836 */ /* 0x001fc80000000000 */
[----:B------:R0:W1:Y:S02]  /*0120*/  F2I.FTZ.U32.TRUNC.NTZ R5, R4 ;  /* 0x0000000400057305 */ /* 0x000064000021f000 */
[----:B0-----:R-:W-:Y:S02]  /*0130*/  HFMA2 R4, -RZ, RZ, 0, 0 ;  /* 0x00000000ff047431 */ /* 0x001fe400000001ff */
[----:B-1----:R-:W-:-:S04]  /*0140*/  IMAD R9, R9, R5, RZ ;  /* 0x0000000509097224 */ /* 0x002fc800078e02ff */
[----:B------:R-:W-:-:S06]  /*0150*/  IMAD.HI.U32 R5, R5, R9, R4 ;  /* 0x0000000905057227 */ /* 0x000fcc00078e0004 */
[----:B------:R-:W-:-:S04]  /*0160*/  IMAD.HI.U32 R4, R5, R6, RZ ;  /* 0x0000000605047227 */ /* 0x000fc800078e00ff */
[----:B------:R-:W-:-:S04]  /*0170*/  IMAD.MOV R5, RZ, RZ, -R4 ;  /* 0x000000ffff057224 */ /* 0x000fc800078e0a04 */
[----:B------:R-:W-:-:S05]  /*0180*/  IMAD R6, R3, R5, R6 ;  /* 0x0000000503067224 */ /* 0x000fca00078e0206 */
[----:B------:R-:W-:-:S13]  /*0190*/  ISETP.GE.U32.AND P0, PT, R6, R3, PT ;  /* 0x000000030600720c */ /* 0x000fda0003f06070 */
[----:B------:R-:W-:Y:S02]  /*01a0*/  @P0 IMAD.IADD R6, R6, 0x1, -R3 ;  /* 0x0000000106060824 */ /* 0x000fe400078e0a03 */
[----:B------:R-:W-:-:S03]  /*01b0*/  @P0 VIADD R4, R4, 0x1 ;  /* 0x0000000104040836 */ /* 0x000fc60000000000 */
[----:B------:R-:W-:-:S13]  /*01c0*/  ISETP.GE.U32.AND P1, PT, R6, R3, PT ;  /* 0x000000030600720c */ /* 0x000fda0003f26070 */
[----:B------:R-:W-:Y:S01]  /*01d0*/  @P1 VIADD R4, R4, 0x1 ;  /* 0x0000000104041836 */ /* 0x000fe20000000000 */
[----:B------:R-:W-:-:S04]  /*01e0*/  @!P2 LOP3.LUT R4, RZ, R3, RZ, 0x33, !PT ;  /* 0x00000003ff04a212 */ /* 0x000fc800078e33ff */
[----:B------:R-:W-:-:S04]  /*01f0*/  IADD3 R7, PT, PT, R7, R4, RZ ;  /* 0x0000000407077210 */ /* 0x000fc80007ffe0ff */
[C---:B------:R-:W-:Y:S02]  /*0200*/  LOP3.LUT R4, R7.reuse, 0x3, RZ, 0xc0, !PT ;  /* 0x0000000307047812 */ /* 0x040fe400078ec0ff */
[----:B------:R-:W-:Y:S02]  /*0210*/  ISETP.GE.U32.AND P1, PT, R7, 0x3, PT ;  /* 0x000000030700780c */ /* 0x000fe40003f26070 */
[----:B------:R-:W-:Y:S01]  /*0220*/  ISETP.NE.AND P0, PT, R4, 0x3, PT ;  /* 0x000000030400780c */ /* 0x000fe20003f05270 */
[----:B------:R-:W-:-:S12]  /*0230*/  IMAD.MOV.U32 R4, RZ, RZ, R0 ;  /* 0x000000ffff047224 */ /* 0x000fd800078e0000 */
[----:B------:R-:W-:Y:S05]  /*0240*/  @!P0 BRA `(.L_x_3) ;  /* 0x0000000000388947 */ /* 0x000fea0003800000 */
[----:B------:R-:W0:Y:S01]  /*0250*/  S2UR UR5, SR_CgaCtaId ;  /* 0x00000000000579c3 */ /* 0x000e220000008800 */
[----:B------:R-:W-:Y:S01]  /*0260*/  VIADD R4, R7, 0x1 ;  /* 0x0000000107047836 */ /* 0x000fe20000000000 */
[----:B------:R-:W-:-:S04]  /*0270*/  UMOV UR4, 0x400 ;  /* 0x0000040000047882 */ /* 0x000fc80000000000 */
[----:B------:R-:W-:-:S05]  /*0280*/  LOP3.LUT R5, R4, 0x3, RZ, 0xc0, !PT ;  /* 0x0000000304057812 */ /* 0x000fca00078ec0ff */
[----:B------:R-:W-:Y:S02]  /*0290*/  IMAD R7, R5, R2, RZ ;  /* 0x0000000205077224 */ /* 0x000fe400078e02ff */
[----:B------:R-:W-:Y:S02]  /*02a0*/  IMAD.MOV R6, RZ, RZ, -R5 ;  /* 0x000000ffff067224 */ /* 0x000fe400078e0a05 */
[----:B------:R-:W-:Y:S01]  /*02b0*/  IMAD R4, R7, 0x2, R0 ;  /* 0x0000000207047824 */ /* 0x000fe200078e0200 */
[----:B0-----:R-:W-:-:S06]  /*02c0*/  ULEA UR4, UR5, UR4, 0x18 ;  /* 0x0000000405047291 */ /* 0x001fcc000f8ec0ff */
[----:B------:R-:W-:-:S07]  /*02d0*/  LEA R5, R0, UR4, 0x2 ;  /* 0x0000000400057c11 */ /* 0x000fce000f8e10ff */
.L_x_4:
[----:B------:R-:W-:Y:S01]  /*02e0*/  IADD3 R6, PT, PT, R6, 0x1, RZ ;  /* 0x0000000106067810 */ /* 0x000fe20007ffe0ff */
[----:B------:R0:W-:Y:S03]  /*02f0*/  STS [R5], RZ ;  /* 0x000000ff05007388 */ /* 0x0001e60000000800 */
[----:B------:R-:W-:Y:S01]  /*0300*/  ISETP.NE.AND P0, PT, R6, RZ, PT ;  /* 0x000000ff0600720c */ /* 0x000fe20003f05270 */
[----:B0-----:R-:W-:-:S12]  /*0310*/  IMAD R5, R2, 0x8, R5 ;  /* 0x0000000802057824 */ /* 0x001fd800078e0205 */
[----:B------:R-:W-:Y:S05]  /*0320*/  @P0 BRA `(.L_x_4) ;  /* 0xfffffffc00ec0947 */ /* 0x000fea000383ffff */
.L_x_3:
[----:B------:R-:W-:Y:S05]  /*0330*/  BSYNC.RECONVERGENT B1 ;  /* 0x0000000000017941 */ /* 0x000fea0003800200 */
.L_x_2:
[----:B------:R-:W-:Y:S05]  /*0340*/  @!P1 BRA `(.L_x_1) ;  /* 0x0000000000409947 */ /* 0x000fea0003800000 */
[----:B------:R-:W0:Y:S01]  /*0350*/  S2UR UR5, SR_CgaCtaId ;  /* 0x00000000000579c3 */ /* 0x000e220000008800 */
[----:B------:R-:W-:Y:S02]  /*0360*/  UMOV UR4, 0x400 ;  /* 0x0000040000047882 */ /* 0x000fe40000000000 */
[----:B0-----:R-:W-:-:S06]  /*0370*/  ULEA UR4, UR5, UR4, 0x18 ;  /* 0x0000000405047291 */ /* 0x001fcc000f8ec0ff */
[----:B------:R-:W-:-:S07]  /*0380*/  LEA R5, R4, UR4, 0x2 ;  /* 0x0000000404057c11 */ /* 0x000fce000f8e10ff */
.L_x_5:
[C-C-:B------:R-:W-:Y:S01]  /*0390*/  IMAD R6, R2.reuse, 0x8, R5.reuse ;  /* 0x0000000802067824 */ /* 0x140fe200078e0205 */
[----:B------:R0:W-:Y:S01]  /*03a0*/  STS [R5], RZ ;  /* 0x000000ff05007388 */ /* 0x0001e20000000800 */
[C---:B------:R-:W-:Y:S01]  /*03b0*/  IMAD R7, R2.reuse, 0x10, R5 ;  /* 0x0000001002077824 */ /* 0x040fe200078e0205 */
[C---:B------:R-:W-:Y:S01]  /*03c0*/  IADD3 R4, PT, PT, R3.reuse, R4, R3 ;  /* 0x0000000403047210 */ /* 0x040fe20007ffe003 */
[C---:B------:R-:W-:Y:S01]  /*03d0*/  IMAD R8, R2.reuse, 0x18, R5 ;  /* 0x0000001802087824 */ /* 0x040fe200078e0205 */
[----:B------:R1:W-:Y:S02]  /*03e0*/  STS [R6], RZ ;  /* 0x000000ff06007388 */ /* 0x0003e40000000800 */
[----:B------:R-:W-:Y:S02]  /*03f0*/  IADD3 R4, PT, PT, R3, R4, R3 ;  /* 0x0000000403047210 */ /* 0x000fe40007ffe003 */
[----:B------:R1:W-:Y:S01]  /*0400*/  STS [R7], RZ ;  /* 0x000000ff07007388 */ /* 0x0003e20000000800 */
[----:B0-----:R-:W-:Y:S01]  /*0410*/  IMAD R5, R2, 0x20, R5 ;  /* 0x0000002002057824 */ /* 0x001fe200078e0205 */
[----:B------:R-:W-:-:S02]  /*0420*/  ISETP.GE.U32.AND P0, PT, R4, 0x100, PT ;  /* 0x000001000400780c */ /* 0x000fc40003f06070 */
[----:B------:R1:W-:Y:S11]  /*0430*/  STS [R8], RZ ;  /* 0x000000ff08007388 */ /* 0x0003f60000000800 */
[----:B-1----:R-:W-:Y:S05]  /*0440*/  @!P0 BRA `(.L_x_5) ;  /* 0xfffffffc00d08947 */ /* 0x002fea000383ffff */
.L_x_1:
[----:B------:R-:W-:Y:S05]  /*0450*/  BSYNC.RECONVERGENT B0 ;  /* 0x0000000000007941 */ /* 0x000fea0003800200 */
.L_x_0:
[----:B------:R-:W0:Y:S01]  /*0460*/  S2UR UR4, SR_CTAID.X ;  /* 0x00000000000479c3 */ /* 0x000e220000002500 */
[----:B------:R-:W1:Y:S01]  /*0470*/  LDCU.64 UR8, c[0x0][0x388] ;  /* 0x00007100ff0877ac */ /* 0x000e620008000a00 */
[----:B------:R-:W-:Y:S06]  /*0480*/  BSSY.RECONVERGENT B0, `(.L_x_6) ;  /* 0x000001b000007945 */ /* 0x000fec0003800200 */
[----:B------:R-:W-:Y:S01]  /*0490*/  BAR.SYNC.DEFER_BLOCKING 0x0 ;  /* 0x0000000000007b1d */ /* 0x000fe20000010000 */
[----:B------:R-:W-:-:S07]  /*04a0*/  ISETP.GT.U32.AND P1, PT, R0, 0xff, PT ;  /* 0x000000ff0000780c */ /* 0x000fce0003f24070 */
[----:B------:R-:W0:Y:S01]  /*04b0*/  LDC R3, c[0x0][0x360] ;  /* 0x0000d800ff037b82 */ /* 0x000e220000000800 */
[----:B------:R-:W2:Y:S01]  /*04c0*/  LDCU.64 UR6, c[0x0][0x358] ;  /* 0x00006b00ff0677ac */ /* 0x000ea20008000a00 */
[----:B------:R-:W3:Y:S01]  /*04d0*/  LDCU.64 UR10, c[0x0][0x380] ;  /* 0x00007000ff0a77ac */ /* 0x000ee20008000a00 */
[----:B0-----:R-:W-:-:S05]  /*04e0*/  IMAD R2, R3, UR4, R0 ;  /* 0x0000000403027c24 */ /* 0x001fca000f8e0200 */
[----:B-1----:R-:W-:-:S04]  /*04f0*/  ISETP.GE.U32.AND P0, PT, R2, UR8, PT ;  /* 0x0000000802007c0c */ /* 0x002fc8000bf06070 */
[----:B------:R-:W-:-:S13]  /*0500*/  ISETP.GE.U32.AND.EX P0, PT, RZ, UR9, PT, P0 ;  /* 0x00000009ff007c0c */ /* 0x000fda000bf06100 */
[----:B--23--:R-:W-:Y:S05]  /*0510*/  @P0 BRA `(.L_x_7) ;  /* 0x0000000000440947 */ /* 0x00cfea0003800000 */
[----:B------:R-:W0:Y:S01]  /*0520*/  S2R R5, SR_CgaCtaId ;  /* 0x0000000000057919 */ /* 0x000e220000008800 */
[----:B------:R-:W1:Y:S01]  /*0530*/  LDCU UR4, c[0x0][0x370] ;  /* 0x00006e00ff0477ac */ /* 0x000e620008000800 */
[----:B------:R-:W-:Y:S01]  /*0540*/  MOV R4, 0x400 ;  /* 0x0000040000047802 */ /* 0x000fe20000000f00 */
[----:B------:R-:W-:Y:S01]  /*0550*/  IMAD.MOV.U32 R9, RZ, RZ, RZ ;  /* 0x000000ffff097224 */ /* 0x000fe200078e00ff */
[----:B------:R-:W-:Y:S01]  /*0560*/  MOV R7, R2 ;  /* 0x0000000200077202 */ /* 0x000fe20000000f00 */
[----:B-1----:R-:W-:Y:S01]  /*0570*/  IMAD R2, R3, UR4, RZ ;  /* 0x0000000403027c24 */ /* 0x002fe2000f8e02ff */
[----:B0-----:R-:W-:-:S07]  /*0580*/  LEA R11, R5, R4, 0x18 ;  /* 0x00000004050b7211 */ /* 0x001fce00078ec0ff */
.L_x_8:
[----:B------:R-:W-:-:S04]  /*0590*/  IADD3 R4, P0, PT, R7, UR10, RZ ;  /* 0x0000000a07047c10 */ /* 0x000fc8000ff1e0ff */
[----:B------:R-:W-:-:S05]  /*05a0*/  IADD3.X R5, PT, PT, R9, UR11, RZ, P0, !PT ;  /* 0x0000000b09057c10 */ /* 0x000fca00087fe4ff */
[----:B------:R-:W2:Y:S01]  /*05b0*/  LDG.E.U8 R4, desc[UR6][R4.64] ;  /* 0x0000000604047981 */ /* 0x000ea2000c1e1100 */
[----:B------:R-:W-:-:S04]  /*05c0*/  IADD3 R7, P2, PT, R2, R7, RZ ;  /* 0x0000000702077210 */ /* 0x000fc80007f5e0ff */
[----:B------:R-:W-:Y:S02]  /*05d0*/  ISETP.GE.U32.AND P0, PT, R7, UR8, PT ;  /* 0x0000000807007c0c */ /* 0x000fe4000bf06070 */
[----:B------:R-:W-:-:S04]  /*05e0*/  LEA.HI.X.SX32 R9, R2, R9, 0x1, P2 ;  /* 0x0000000902097211 */ /* 0x000fc800010f0eff */
[----:B------:R-:W-:Y:S01]  /*05f0*/  ISETP.GE.U32.AND.EX P0, PT, R9, UR9, PT, P0 ;  /* 0x0000000909007c0c */ /* 0x000fe2000bf06100 */
[----:B0-2---:R-:W-:-:S05]  /*0600*/  IMAD R6, R4, 0x4, R11 ;  /* 0x0000000404067824 */ /* 0x005fca00078e020b */
[----:B------:R0:W-:Y:S07]  /*0610*/  ATOMS.POPC.INC.32 RZ, [R6+URZ] ;  /* 0x0000000006ff7f8c */ /* 0x0001ee000d8000ff */
[----:B------:R-:W-:Y:S05]  /*0620*/  @!P0 BRA `(.L_x_8) ;  /* 0xfffffffc00d88947 */ /* 0x000fea000383ffff */
.L_x_7:
[----:B------:R-:W-:Y:S05]  /*0630*/  BSYNC.RECONVERGENT B0 ;  /* 0x0000000000007941 */ /* 0x000fea0003800200 */
.L_x_6:
[----:B------:R-:W-:Y:S06]  /*0640*/  BAR.SYNC.DEFER_BLOCKING 0x0 ;  /* 0x0000000000007b1d */ /* 0x000fec0000010000 */
[----:B------:R-:W-:Y:S05]  /*0650*/  @P1 EXIT ;  /* 0x000000000000194d */ /* 0x000fea0003800000 */
[----:B------:R-:W1:Y:S01]  /*0660*/  I2F.U32.RP R8, R3 ;  /* 0x0000000300087306 */ /* 0x000e620000209000 */
[----:B------:R-:W-:Y:S01]  /*0670*/  IADD3 R2, PT, PT, R0, R3, RZ ;  /* 0x0000000300027210 */ /* 0x000fe20007ffe0ff */
[----:B------:R-:W-:Y:S01]  /*0680*/  BSSY.RECONVERGENT B0, `(.L_x_9) ;  /* 0x000002c000007945 */ /* 0x000fe20003800200 */
[----:B------:R-:W-:Y:S02]  /*0690*/  ISETP.NE.U32.AND P2, PT, R3, RZ, PT ;  /* 0x000000ff0300720c */ /* 0x000fe40003f45070 */
[C---:B------:R-:W-:Y:S02]  /*06a0*/  ISETP.GE.U32.AND P0, PT, R2.reuse, 0x100, PT ;  /* 0x000001000200780c */ /* 0x040fe40003f06070 */
[----:B------:R-:W-:Y:S01]  /*06b0*/  VIMNMX.U32 R7, PT, PT, R2, 0x100, !PT ;  /* 0x0000010002077848 */ /* 0x000fe20007fe0000 */
[----:B-1----:R-:W1:Y:S02]  /*06c0*/  MUFU.RCP R8, R8 ;  /* 0x0000000800087308 */ /* 0x002e640000001000 */
[----:B-1----:R-:W-:-:S06]  /*06d0*/  VIADD R4, R8, 0xffffffe ;  /* 0x0ffffffe08047836 */ /* 0x002fcc0000000000 */
[----:B------:R1:W0:Y:S02]  /*06e0*/  F2I.FTZ.U32.TRUNC.NTZ R5, R4 ;  /* 0x0000000400057305 */ /* 0x000224000021f000 */
[----:B-1----:R-:W-:Y:S02]  /*06f0*/  IMAD.MOV.U32 R4, RZ, RZ, RZ ;  /* 0x000000ffff047224 */ /* 0x002fe400078e00ff */
[----:B0-----:R-:W-:-:S04]  /*0700*/  IMAD.MOV R6, RZ, RZ, -R5 ;  /* 0x000000ffff067224 */ /* 0x001fc800078e0a05 */
[----:B------:R-:W-:Y:S01]  /*0710*/  IMAD R9, R6, R3, RZ ;  /* 0x0000000306097224 */ /* 0x000fe200078e02ff */
[----:B------:R-:W-:-:S03]  /*0720*/  SEL R6, RZ, 0x1, P0 ;  /* 0x00000001ff067807 */ /* 0x000fc60000000000 */
[----:B------:R-:W-:Y:S01]  /*0730*/  IMAD.HI.U32 R5, R5, R9, R4 ;  /* 0x0000000905057227 */ /* 0x000fe200078e0004 */
[----:B------:R-:W-:-:S05]  /*0740*/  IADD3 R2, PT, PT, R7, -R2, -R6 ;  /* 0x8000000207027210 */ /* 0x000fca0007ffe806 */
[----:B------:R-:W-:-:S04]  /*0750*/  IMAD.HI.U32 R5, R5, R2, RZ ;  /* 0x0000000205057227 */ /* 0x000fc800078e00ff */
[----:B------:R-:W-:-:S04]  /*0760*/  IMAD.MOV R4, RZ, RZ, -R5 ;  /* 0x000000ffff047224 */ /* 0x000fc800078e0a05 */
[----:B------:R-:W-:-:S05]  /*0770*/  IMAD R2, R3, R4, R2 ;  /* 0x0000000403027224 */ /* 0x000fca00078e0202 */
[----:B------:R-:W-:-:S13]  /*0780*/  ISETP.GE.U32.AND P0, PT, R2, R3, PT ;  /* 0x000000030200720c */ /* 0x000fda0003f06070 */
[----:B------:R-:W-:Y:S01]  /*0790*/  @P0 IMAD.IADD R2, R2, 0x1, -R3 ;  /* 0x0000000102020824 */ /* 0x000fe200078e0a03 */
[----:B------:R-:W-:-:S04]  /*07a0*/  @P0 IADD3 R5, PT, PT, R5, 0x1, RZ ;  /* 0x0000000105050810 */ /* 0x000fc80007ffe0ff */
[----:B------:R-:W-:-:S13]  /*07b0*/  ISETP.GE.U32.AND P1, PT, R2, R3, PT ;  /* 0x000000030200720c */ /* 0x000fda0003f26070 */
[----:B------:R-:W-:Y:S01]  /*07c0*/  @P1 VIADD R5, R5, 0x1 ;  /* 0x0000000105051836 */ /* 0x000fe20000000000 */
[----:B------:R-:W-:-:S05]  /*07d0*/  @!P2 LOP3.LUT R5, RZ, R3, RZ, 0x33, !PT ;  /* 0x00000003ff05a212 */ /* 0x000fca00078e33ff */
[----:B------:R-:W-:-:S05]  /*07e0*/  IMAD.IADD R2, R6, 0x1, R5 ;  /* 0x0000000106027824 */ /* 0x000fca00078e0205 */
[C---:B------:R-:W-:Y:S02]  /*07f0*/  LOP3.LUT R4, R2.reuse, 0x3, RZ, 0xc0, !PT ;  /* 0x0000000302047812 */ /* 0x040fe400078ec0ff */
[----:B------:R-:W-:Y:S02]  /*0800*/  ISETP.GE.U32.AND P1, PT, R2, 0x3, PT ;  /* 0x000000030200780c */ /* 0x000fe40003f26070 */
[----:B------:R-:W-:-:S13]  /*0810*/  ISETP.NE.AND P0, PT, R4, 0x3, PT ;  /* 0x000000030400780c */ /* 0x000fda0003f05270 */
[----:B------:R-:W-:Y:S05]  /*0820*/  @!P0 BRA `(.L_x_10) ;  /* 0x0000000000448947 */ /* 0x000fea0003800000 */
[----:B------:R-:W0:Y:S01]  /*0830*/  S2UR UR5, SR_CgaCtaId ;  /* 0x00000000000579c3 */ /* 0x000e220000008800 */
[----:B------:R-:W-:Y:S01]  /*0840*/  VIADD R2, R2, 0x1 ;  /* 0x0000000102027836 */ /* 0x000fe20000000000 */
[----:B------:R-:W-:-:S04]  /*0850*/  UMOV UR4, 0x400 ;  /* 0x0000040000047882 */ /* 0x000fc80000000000 */
[----:B------:R-:W-:Y:S02]  /*0860*/  LOP3.LUT R2, R2, 0x3, RZ, 0xc0, !PT ;  /* 0x0000000302027812 */ /* 0x000fe400078ec0ff */
[----:B------:R-:W1:Y:S02]  /*0870*/  LDC.64 R4, c[0x0][0x390] ;  /* 0x0000e400ff047b82 */ /* 0x000e640000000a00 */
[----:B------:R-:W-:Y:S01]  /*0880*/  IADD3 R7, PT, PT, -R2, RZ, RZ ;  /* 0x000000ff02077210 */ /* 0x000fe20007ffe1ff */
[----:B0-----:R-:W-:-:S06]  /*0890*/  ULEA UR4, UR5, UR4, 0x18 ;  /* 0x0000000405047291 */ /* 0x001fcc000f8ec0ff */
[C---:B------:R-:W-:Y:S01]  /*08a0*/  LEA R6, R0.reuse, UR4, 0x2 ;  /* 0x0000000400067c11 */ /* 0x040fe2000f8e10ff */
[----:B-1----:R-:W-:-:S04]  /*08b0*/  IMAD.WIDE.U32 R4, R0, 0x4, R4 ;  /* 0x0000000400047825 */ /* 0x002fc800078e0004 */
[----:B------:R-:W-:-:S07]  /*08c0*/  IMAD R0, R2, R3, R0 ;  /* 0x0000000302007224 */ /* 0x000fce00078e0200 */
.L_x_11:
[----:B------:R0:W1:Y:S01]  /*08d0*/  LDS R9, [R6] ;  /* 0x0000000006097984 */ /* 0x0000620000000800 */
[----:B------:R-:W-:-:S05]  /*08e0*/  VIADD R7, R7, 0x1 ;  /* 0x0000000107077836 */ /* 0x000fca0000000000 */
[----:B------:R-:W-:Y:S01]  /*08f0*/  ISETP.NE.AND P0, PT, R7, RZ, PT ;  /* 0x000000ff0700720c */ /* 0x000fe20003f05270 */
[C---:B0-----:R-:W-:Y:S01]  /*0900*/  IMAD R6, R3.reuse, 0x4, R6 ;  /* 0x0000000403067824 */ /* 0x041fe200078e0206 */
[----:B-1----:R0:W-:Y:S02]  /*0910*/  REDG.E.ADD.STRONG.GPU desc[UR6][R4.64], R9 ;  /* 0x000000090400798e */ /* 0x0021e4000c12e106 */
[----:B0-----:R-:W-:-:S09]  /*0920*/  IMAD.WIDE.U32 R4, R3, 0x4, R4 ;  /* 0x0000000403047825 */ /* 0x001fd200078e0004 */
[----:B------:R-:W-:Y:S05]  /*0930*/  @P0 BRA `(.L_x_11) ;  /* 0xfffffffc00e40947 */ /* 0x000fea000383ffff */
.L_x_10:
[----:B------:R-:W-:Y:S05]  /*0940*/  BSYNC.RECONVERGENT B0 ;  /* 0x0000000000007941 */ /* 0x000fea0003800200 */
.L_x_9:
[----:B------:R-:W-:Y:S05]  /*0950*/  @!P1 EXIT ;  /* 0x000000000000994d */ /* 0x000fea0003800000 */
[----:B------:R-:W0:Y:S01]  /*0960*/  S2UR UR5, SR_CgaCtaId ;  /* 0x00000000000579c3 */ /* 0x000e220000008800 */
[----:B------:R-:W-:Y:S01]  /*0970*/  UMOV UR4, 0x400 ;  /* 0x0000040000047882 */ /* 0x000fe20000000000 */
[C-C-:B------:R-:W-:Y:S01]  /*0980*/  IMAD R2, R3.reuse, 0x2, R0.reuse ;  /* 0x0000000203027824 */ /* 0x140fe200078e0200 */
[----:B------:R-:W-:Y:S01]  /*0990*/  IADD3 R15, PT, PT, R0, R3, RZ ;  /* 0x00000003000f7210 */ /* 0x000fe20007ffe0ff */
[----:B------:R-:W-:-:S04]  /*09a0*/  IMAD R14, R3, 0x3, R0 ;  /* 0x00000003030e7824 */ /* 0x000fc800078e0200 */
[----:B------:R-:W1:Y:S01]  /*09b0*/  LDC.64 R4, c[0x0][0x390] ;  /* 0x0000e400ff047b82 */ /* 0x000e620000000a00 */
[----:B0-----:R-:W-:-:S06]  /*09c0*/  ULEA UR4, UR5, UR4, 0x18 ;  /* 0x0000000405047291 */ /* 0x001fcc000f8ec0ff */
[----:B------:R-:W-:-:S07]  /*09d0*/  LEA R16, R0, UR4, 0x2 ;  /* 0x0000000400107c11 */ /* 0x000fce000f8e10ff */
.L_x_12:
[C-C-:B------:R-:W-:Y:S01]  /*09e0*/  IMAD R18, R3.reuse, 0x4, R16.reuse ;  /* 0x0000000403127824 */ /* 0x140fe200078e0210 */
[----:B0-----:R0:W2:Y:S01]  /*09f0*/  LDS R17, [R16] ;  /* 0x0000000010117984 */ /* 0x0010a20000000800 */
[C-C-:B------:R-:W-:Y:S02]  /*0a00*/  IMAD R20, R3.reuse, 0x8, R16.reuse ;  /* 0x0000000803147824 */ /* 0x140fe400078e0210 */
[----:B------:R-:W-:Y:S01]  /*0a10*/  IMAD R22, R3, 0xc, R16 ;  /* 0x0000000c03167824 */ /* 0x000fe200078e0210 */
[----:B------:R-:W3:Y:S01]  /*0a20*/  LDS R19, [R18] ;  /* 0x0000000012137984 */ /* 0x000ee20000000800 */
[----:B-1----:R-:W-:-:S03]  /*0a30*/  IMAD.WIDE.U32 R6, R0, 0x4, R4 ;  /* 0x0000000400067825 */ /* 0x002fc600078e0004 */
[----:B------:R-:W1:Y:S01]  /*0a40*/  LDS R21, [R20] ;  /* 0x0000000014157984 */ /* 0x000e620000000800 */
[----:B------:R-:W-:-:S03]  /*0a50*/  IMAD.WIDE.U32 R8, R15, 0x4, R4 ;  /* 0x000000040f087825 */ /* 0x000fc600078e0004 */
[----:B------:R-:W4:Y:S01]  /*0a60*/  LDS R23, [R22] ;  /* 0x0000000016177984 */ /* 0x000f220000000800 */
[----:B------:R-:W-:Y:S01]  /*0a70*/  IADD3 R0, PT, PT, R3, R0, R3 ;  /* 0x0000000003007210 */ /* 0x000fe20007ffe003 */
[----:B------:R-:W-:-:S03]  /*0a80*/  IMAD.WIDE.U32 R10, R2, 0x4, R4 ;  /* 0x00000004020a7825 */ /* 0x000fc600078e0004 */
[----:B------:R-:W-:Y:S01]  /*0a90*/  IADD3 R0, PT, PT, R3, R0, R3 ;  /* 0x0000000003007210 */ /* 0x000fe20007ffe003 */
[----:B------:R-:W-:-:S03]  /*0aa0*/  IMAD.WIDE.U32 R12, R14, 0x4, R4 ;  /* 0x000000040e0c7825 */ /* 0x000fc600078e0004 */
[----:B------:R-:W-:Y:S01]  /*0ab0*/  ISETP.GE.U32.AND P0, PT, R0, 0x100, PT ;  /* 0x000001000000780c */ /* 0x000fe20003f06070 */
[C---:B------:R-:W-:Y:S01]  /*0ac0*/  IMAD R2, R3.reuse, 0x4, R2 ;  /* 0x0000000403027824 */ /* 0x040fe200078e0202 */
[C---:B------:R-:W-:Y:S01]  /*0ad0*/  LEA R14, R3.reuse, R14, 0x2 ;  /* 0x0000000e030e7211 */ /* 0x040fe200078e10ff */
[C---:B------:R-:W-:Y:S02]  /*0ae0*/  IMAD R15, R3.reuse, 0x4, R15 ;  /* 0x00000004030f7824 */ /* 0x040fe400078e020f */
[----:B0-----:R-:W-:Y:S01]  /*0af0*/  IMAD R16, R3, 0x10, R16 ;  /* 0x0000001003107824 */ /* 0x001fe200078e0210 */
[----:B--2---:R0:W-:Y:S04]  /*0b00*/  REDG.E.ADD.STRONG.GPU desc[UR6][R6.64], R17 ;  /* 0x000000110600798e */ /* 0x0041e8000c12e106 */
[----:B---3--:R0:W-:Y:S04]  /*0b10*/  REDG.E.ADD.STRONG.GPU desc[UR6][R8.64], R19 ;  /* 0x000000130800798e */ /* 0x0081e8000c12e106 */
[----:B-1----:R0:W-:Y:S04]  /*0b20*/  REDG.E.ADD.STRONG.GPU desc[UR6][R10.64], R21 ;  /* 0x000000150a00798e */ /* 0x0021e8000c12e106 */
[----:B----4-:R0:W-:Y:S01]  /*0b30*/  REDG.E.ADD.STRONG.GPU desc[UR6][R12.64], R23 ;  /* 0x000000170c00798e */ /* 0x0101e2000c12e106 */
[----:B------:R-:W-:Y:S05]  /*0b40*/  @!P0 BRA `(.L_x_12) ;  /* 0xfffffffc00a48947 */ /* 0x000fea000383ffff */
[----:B------:R-:W-:Y:S05]  /*0b50*/  EXIT ;  /* 0x000000000000794d */ /* 0x000fea0003800000 */
.L_x_13:
[----:B------:R-:W-:-:S00]  /*0b60*/  BRA `(.L_x_13) ;  /* 0xfffffffc00fc7947 */ /* 0x000fc0000383ffff */
[----:B------:R-:W-:-:S00]  /*0b70*/  NOP ;  /* 0x0000000000007918 */ /* 0x000fc00000000000 */
        /* <DEDUP_REMOVED lines=8> */
.L_x_14:


//--------------------- .nv.shared._Z16kernelHistogramaPhmPj --------------------------
	.section	.nv.shared._Z16kernelHistogramaPhmPj,"aw",@nobits
	.sectionflags	@""
	.align	4
.nv.shared._Z16kernelHistogramaPhmPj:
	.zero		2048


//--------------------- .nv.shared.reserved.0     --------------------------
	.section	.nv.shared.reserved.0,"aw",@nobits
	.weak		__nv_reservedSMEM_offset_0_alias
	.size		__nv_reservedSMEM_offset_0_alias, 0, 64
	.other		__nv_reservedSMEM_offset_0_alias,@"STO_CUDA_RESERVED_SHARED STV_DEFAULT"
__nv_reservedSMEM_offset_0_alias:
	.zero		0
	.zero		64


//--------------------- .nv.constant0._Z16kernelHistogramaPhmPj --------------------------
	.section	.nv.constant0._Z16kernelHistogramaPhmPj,"a",@progbits
	.sectionflags	@""
	.align	4
.nv.constant0._Z16kernelHistogramaPhmPj:
	.zero		920


//--------------------- SYMBOLS --------------------------

	.type		.nv.reservedSmem.offset0,@object
	.size		.nv.reservedSmem.offset0,0x4
	.type		.nv.reservedSmem.cap,@object
	.size		.nv.reservedSmem.cap,0x4
